	.headerflags	@"EF_CUDA_TEXMODE_UNIFIED EF_CUDA_64BIT_ADDRESS EF_CUDA_ACCELERATORS EF_CUDA_SM90 EF_CUDA_VIRTUAL_SM(EF_CUDA_SM90)"
	.elftype	@"ET_EXEC"


//--------------------- .nv.info                  --------------------------
	.section	.nv.info,"",@"SHT_CUDA_INFO"
	.align	4


	//----- nvinfo : EIATTR_REGCOUNT
	.align		4
        /*0000*/ 	.byte	0x04, 0x2f
        /*0002*/ 	.short	(.L_1 - .L_0)
	.align		4
.L_0:
        /*0004*/ 	.word	index@(triton_poi_fused_bmm_transpose_6)
        /*0008*/ 	.word	0x0000000e


	//----- nvinfo : EIATTR_MIN_STACK_SIZE
	.align		4
.L_1:
        /*000c*/ 	.byte	0x04, 0x12
        /*000e*/ 	.short	(.L_3 - .L_2)
	.align		4
.L_2:
        /*0010*/ 	.word	index@(triton_poi_fused_bmm_transpose_6)
        /*0014*/ 	.word	0x00000000


	//----- nvinfo : EIATTR_FRAME_SIZE
	.align		4
.L_3:
        /*0018*/ 	.byte	0x04, 0x11
        /*001a*/ 	.short	(.L_5 - .L_4)
	.align		4
.L_4:
        /*001c*/ 	.word	index@(triton_poi_fused_bmm_transpose_6)
        /*0020*/ 	.word	0x00000000


	//----- nvinfo : EIATTR_MIN_STACK_SIZE
	.align		4
.L_5:
        /*0024*/ 	.byte	0x04, 0x12
        /*0026*/ 	.short	(.L_7 - .L_6)
	.align		4
.L_6:
        /*0028*/ 	.word	index@(triton_poi_fused_bmm_transpose_6)
        /*002c*/ 	.word	0x00000000
.L_7:


//--------------------- .nv.info.triton_poi_fused_bmm_transpose_6 --------------------------
	.section	.nv.info.triton_poi_fused_bmm_transpose_6,"",@"SHT_CUDA_INFO"
	.sectionflags	@""
	.align	4


	//----- nvinfo : EIATTR_CUDA_API_VERSION
	.align		4
        /*0000*/ 	.byte	0x04, 0x37
        /*0002*/ 	.short	(.L_9 - .L_8)
.L_8:
        /*0004*/ 	.word	0x0000007c


	//----- nvinfo : EIATTR_KPARAM_INFO
	.align		4
.L_9:
        /*0008*/ 	.byte	0x04, 0x17
        /*000a*/ 	.short	(.L_11 - .L_10)
.L_10:
        /*000c*/ 	.word	0x00000000
        /*0010*/ 	.short	0x0003
        /*0012*/ 	.short	0x0018
        /*0014*/ 	.byte	0x00, 0xf0, 0x11, 0x00


	//----- nvinfo : EIATTR_KPARAM_INFO
	.align		4
.L_11:
        /*0018*/ 	.byte	0x04, 0x17
        /*001a*/ 	.short	(.L_13 - .L_12)
.L_12:
        /*001c*/ 	.word	0x00000000
        /*0020*/ 	.short	0x0002
        /*0022*/ 	.short	0x0010
        /*0024*/ 	.byte	0x00, 0xf4, 0x21, 0x00


	//----- nvinfo : EIATTR_KPARAM_INFO
	.align		4
.L_13:
        /*0028*/ 	.byte	0x04, 0x17
        /*002a*/ 	.short	(.L_15 - .L_14)
.L_14:
        /*002c*/ 	.word	0x00000000
        /*0030*/ 	.short	0x0001
        /*0032*/ 	.short	0x0008
        /*0034*/ 	.byte	0x00, 0xf4, 0x21, 0x00


	//----- nvinfo : EIATTR_KPARAM_INFO
	.align		4
.L_15:
        /*0038*/ 	.byte	0x04, 0x17
        /*003a*/ 	.short	(.L_17 - .L_16)
.L_16:
        /*003c*/ 	.word	0x00000000
        /*0040*/ 	.short	0x0000
        /*0042*/ 	.short	0x0000
        /*0044*/ 	.byte	0x00, 0xf4, 0x21, 0x00


	//----- nvinfo : EIATTR_SPARSE_MMA_MASK
	.align		4
.L_17:
        /*0048*/ 	.byte	0x03, 0x50
        /*004a*/ 	.short	0x0000


	//----- nvinfo : EIATTR_MAXREG_COUNT
	.align		4
        /*004c*/ 	.byte	0x03, 0x1b
        /*004e*/ 	.short	0x00ff


	//----- nvinfo : EIATTR_EXIT_INSTR_OFFSETS
	.align		4
        /*0050*/ 	.byte	0x04, 0x1c
        /*0052*/ 	.short	(.L_19 - .L_18)


	//   ....[0]....
.L_18:
        /*0054*/ 	.word	0x00000140


	//   ....[1]....
        /*0058*/ 	.word	0x00000160


	//----- nvinfo : EIATTR_REQNTID
	.align		4
.L_19:
        /*005c*/ 	.byte	0x04, 0x10
        /*005e*/ 	.short	(.L_21 - .L_20)
.L_20:
        /*0060*/ 	.word	0x00000080
        /*0064*/ 	.word	0x00000001
        /*0068*/ 	.word	0x00000001


	//----- nvinfo : EIATTR_CRS_STACK_SIZE
	.align		4
.L_21:
        /*006c*/ 	.byte	0x04, 0x1e
        /*006e*/ 	.short	(.L_23 - .L_22)
.L_22:
        /*0070*/ 	.word	0x00000000


	//----- nvinfo : EIATTR_CBANK_PARAM_SIZE
	.align		4
.L_23:
        /*0074*/ 	.byte	0x03, 0x19
        /*0076*/ 	.short	0x001c


	//----- nvinfo : EIATTR_PARAM_CBANK
	.align		4
        /*0078*/ 	.byte	0x04, 0x0a
        /*007a*/ 	.short	(.L_25 - .L_24)
	.align		4
.L_24:
        /*007c*/ 	.word	index@(.nv.constant0.triton_poi_fused_bmm_transpose_6)
        /*0080*/ 	.short	0x0210
        /*0082*/ 	.short	0x001c


	//----- nvinfo : EIATTR_SW_WAR
	.align		4
.L_25:
        /*0084*/ 	.byte	0x04, 0x36
        /*0086*/ 	.short	(.L_27 - .L_26)
.L_26:
        /*0088*/ 	.word	0x00000008
.L_27:


//--------------------- .nv.callgraph             --------------------------
	.section	.nv.callgraph,"",@"SHT_CUDA_CALLGRAPH"
	.align	4
	.sectionentsize	8
	.align		4
        /*0000*/ 	.word	0x00000000
	.align		4
        /*0004*/ 	.word	0xffffffff
	.align		4
        /*0008*/ 	.word	0x00000000
	.align		4
        /*000c*/ 	.word	0xfffffffe
	.align		4
        /*0010*/ 	.word	0x00000000
	.align		4
        /*0014*/ 	.word	0xfffffffd
	.align		4
        /*0018*/ 	.word	0x00000000
	.align		4
        /*001c*/ 	.word	0xfffffffc


//--------------------- .text.triton_poi_fused_bmm_transpose_6 --------------------------
	.section	.text.triton_poi_fused_bmm_transpose_6,"ax",@progbits
	.align	128
        .global         triton_poi_fused_bmm_transpose_6
        .type           triton_poi_fused_bmm_transpose_6,@function
        .size           triton_poi_fused_bmm_transpose_6,(.L_x_3 - triton_poi_fused_bmm_transpose_6)
        .other          triton_poi_fused_bmm_transpose_6,@"STO_CUDA_ENTRY STV_DEFAULT"
triton_poi_fused_bmm_transpose_6:
.text.triton_poi_fused_bmm_transpose_6:
[----:B------:R-:W0:Y:S02]  /*0000*/  LDC R1, c[0x0][0x28] ;  /* 0x00000a00ff017b82 */ /* 0x000e240000000800 */
[----:B------:R-:W1:Y:S01]  /*0010*/  S2R R0, SR_TID.X ;  /* 0x0000000000007919 */ /* 0x000e620000002100 */
[----:B------:R-:W2:Y:S01]  /*0020*/  LDC.64 R4, c[0x0][0x218] ;  /* 0x00008600ff047b82 */ /* 0x000ea20000000a00 */
[----:B------:R-:W-:Y:S01]  /*0030*/  ULDC.64 UR4, c[0x0][0x208] ;  /* 0x0000820000047ab9 */ /* 0x000fe20000000a00 */
[----:B------:R-:W-:Y:S01]  /*0040*/  BSSY B0, `(.L_x_0) ;  /* 0x000000e000007945 */ /* 0x000fe20003800000 */
[----:B------:R-:W3:Y:S05]  /*0050*/  S2R R9, SR_CTAID.X ;  /* 0x0000000000097919 */ /* 0x000eea0000002500 */
[----:B------:R-:W4:Y:S08]  /*0060*/  LDC.64 R6, c[0x0][0x220] ;  /* 0x00008800ff067b82 */ /* 0x000f300000000a00 */
[----:B------:R-:W5:Y:S01]  /*0070*/  LDC.64 R2, c[0x0][0x210] ;  /* 0x00008400ff027b82 */ /* 0x000f620000000a00 */
[----:B-1----:R-:W-:-:S04]  /*0080*/  LOP3.LUT R0, R0, 0x7f, RZ, 0xc0, !PT ;  /* 0x0000007f00007812 */ /* 0x002fc800078ec0ff */
[----:B---3--:R-:W-:-:S04]  /*0090*/  LEA R9, R9, R0, 0x7 ;  /* 0x0000000009097211 */ /* 0x008fc800078e38ff */
[C---:B------:R-:W-:Y:S01]  /*00a0*/  ISETP.GE.AND P0, PT, R9.reuse, 0x100, PT ;  /* 0x000001000900780c */ /* 0x040fe20003f06270 */
[----:B--2---:R-:W-:Y:S01]  /*00b0*/  IMAD.WIDE R4, R9, 0x4, R4 ;  /* 0x0000000409047825 */ /* 0x004fe200078e0204 */
[----:B------:R-:W-:-:S03]  /*00c0*/  IADD3 R11, R9, 0x200, RZ ;  /* 0x00000200090b7810 */ /* 0x000fc60007ffe0ff */
[----:B----4-:R-:W-:Y:S01]  /*00d0*/  IMAD.WIDE R6, R9, 0x4, R6 ;  /* 0x0000000409067825 */ /* 0x010fe200078e0206 */
[----:B------:R-:W-:-:S03]  /*00e0*/  HFMA2.MMA R9, -RZ, RZ, 0, 0 ;  /* 0x00000000ff097435 */ /* 0x000fc600000001ff */
[----:B-----5:R-:W-:-:S04]  /*00f0*/  IMAD.WIDE R2, R11, 0x4, R2 ;  /* 0x000000040b027825 */ /* 0x020fc800078e0202 */
[----:B------:R-:W-:Y:S05]  /*0100*/  @P0 BRA `(.L_x_1) ;  /* 0x0000000000040947 */ /* 0x000fea0003800000 */
[----:B------:R1:W5:Y:S02]  /*0110*/  LDG.E R9, desc[UR4][R2.64] ;  /* 0x0000000402097981 */ /* 0x000364000c1e1900 */
.L_x_1:
[----:B------:R-:W-:Y:S05]  /*0120*/  BSYNC B0 ;  /* 0x0000000000007941 */ /* 0x000fea0003800000 */
.L_x_0:
[----:B-----5:R2:W-:Y:S01]  /*0130*/  @!P0 STG.E desc[UR4][R4.64], R9 ;  /* 0x0000000904008986 */ /* 0x0205e2000c101904 */
[----:B------:R-:W-:Y:S05]  /*0140*/  @P0 EXIT ;  /* 0x000000000000094d */ /* 0x000fea0003800000 */
[----:B------:R-:W-:Y:S01]  /*0150*/  STG.E desc[UR4][R6.64], R9 ;  /* 0x0000000906007986 */ /* 0x000fe2000c101904 */
[----:B------:R-:W-:Y:S05]  /*0160*/  EXIT ;  /* 0x000000000000794d */ /* 0x000fea0003800000 */
.L_x_2:
[----:B------:R-:W-:-:S00]  /*0170*/  BRA `(.L_x_2) ;  /* 0xfffffffc00fc7947 */ /* 0x000fc0000383ffff */
[----:B------:R-:W-:-:S00]  /*0180*/  NOP ;  /* 0x0000000000007918 */ /* 0x000fc00000000000 */
[----:B------:R-:W-:-:S00]  /*0190*/  NOP ;  /* 0x0000000000007918 */ /* 0x000fc00000000000 */
[----:B------:R-:W-:-:S00]  /*01a0*/  NOP ;  /* 0x0000000000007918 */ /* 0x000fc00000000000 */
[----:B------:R-:W-:-:S00]  /*01b0*/  NOP ;  /* 0x0000000000007918 */ /* 0x000fc00000000000 */
[----:B------:R-:W-:-:S00]  /*01c0*/  NOP ;  /* 0x0000000000007918 */ /* 0x000fc00000000000 */
[----:B------:R-:W-:-:S00]  /*01d0*/  NOP ;  /* 0x0000000000007918 */ /* 0x000fc00000000000 */
[----:B------:R-:W-:-:S00]  /*01e0*/  NOP ;  /* 0x0000000000007918 */ /* 0x000fc00000000000 */
[----:B------:R-:W-:-:S00]  /*01f0*/  NOP ;  /* 0x0000000000007918 */ /* 0x000fc00000000000 */
.L_x_3:


//--------------------- .nv.constant0.triton_poi_fused_bmm_transpose_6 --------------------------
	.section	.nv.constant0.triton_poi_fused_bmm_transpose_6,"a",@progbits
	.sectionflags	@""
	.align	4
.nv.constant0.triton_poi_fused_bmm_transpose_6:
	.zero		556
